//
// Generated by NVIDIA NVVM Compiler
//
// Compiler Build ID: CL-36424714
// Cuda compilation tools, release 13.0, V13.0.88
// Based on NVVM 20.0.0
//

.version 9.0
.target sm_100
.address_size 64

	// .globl	_Z12sgemm_kernelPfS_S_iii

.visible .entry _Z12sgemm_kernelPfS_S_iii(
	.param .u64 .ptr .align 1 _Z12sgemm_kernelPfS_S_iii_param_0,
	.param .u64 .ptr .align 1 _Z12sgemm_kernelPfS_S_iii_param_1,
	.param .u64 .ptr .align 1 _Z12sgemm_kernelPfS_S_iii_param_2,
	.param .u32 _Z12sgemm_kernelPfS_S_iii_param_3,
	.param .u32 _Z12sgemm_kernelPfS_S_iii_param_4,
	.param .u32 _Z12sgemm_kernelPfS_S_iii_param_5
)
{
	.reg .pred 	%p<13>;
	.reg .b32 	%r<45>;
	.reg .b32 	%f<68>;
	.reg .b64 	%rd<52>;

	ld.param.u64 	%rd10, [_Z12sgemm_kernelPfS_S_iii_param_0];
	ld.param.u64 	%rd11, [_Z12sgemm_kernelPfS_S_iii_param_1];
	ld.param.u32 	%r19, [_Z12sgemm_kernelPfS_S_iii_param_3];
	ld.param.u32 	%r20, [_Z12sgemm_kernelPfS_S_iii_param_4];
	ld.param.u32 	%r21, [_Z12sgemm_kernelPfS_S_iii_param_5];
	cvta.to.global.u64 	%rd1, %rd11;
	cvta.to.global.u64 	%rd2, %rd10;
	mov.u32 	%r22, %ctaid.y;
	mov.u32 	%r23, %ntid.y;
	mov.u32 	%r24, %tid.y;
	mad.lo.s32 	%r1, %r22, %r23, %r24;
	mov.u32 	%r25, %ctaid.x;
	mov.u32 	%r26, %ntid.x;
	mov.u32 	%r27, %tid.x;
	mad.lo.s32 	%r2, %r25, %r26, %r27;
	setp.ge.s32 	%p1, %r1, %r19;
	setp.ge.s32 	%p2, %r2, %r21;
	or.pred  	%p3, %p1, %p2;
	@%p3 bra 	$L__BB0_14;
	setp.lt.s32 	%p4, %r20, 1;
	mov.f32 	%f67, 0f00000000;
	@%p4 bra 	$L__BB0_13;
	mul.lo.s32 	%r3, %r19, %r1;
	and.b32  	%r4, %r20, 7;
	setp.lt.u32 	%p5, %r20, 8;
	mov.f32 	%f67, 0f00000000;
	mov.b32 	%r43, 0;
	@%p5 bra 	$L__BB0_5;
	and.b32  	%r29, %r20, 2147483640;
	neg.s32 	%r41, %r29;
	mul.wide.u32 	%rd12, %r20, 4;
	add.s64 	%rd3, %rd1, %rd12;
	mul.wide.u32 	%rd13, %r20, 8;
	add.s64 	%rd4, %rd1, %rd13;
	mul.wide.u32 	%rd14, %r20, 12;
	add.s64 	%rd5, %rd1, %rd14;
	mul.wide.u32 	%rd15, %r20, 20;
	add.s64 	%rd6, %rd1, %rd15;
	mul.wide.u32 	%rd16, %r20, 24;
	add.s64 	%rd7, %rd1, %rd16;
	mul.wide.u32 	%rd17, %r20, 28;
	add.s64 	%rd8, %rd1, %rd17;
	mov.f32 	%f67, 0f00000000;
	mov.u32 	%r39, %r3;
	mov.u32 	%r40, %r2;
$L__BB0_4:
	.pragma "nounroll";
	and.b32  	%r43, %r20, 2147483640;
	mul.wide.s32 	%rd18, %r40, 4;
	add.s64 	%rd19, %rd3, %rd18;
	add.s64 	%rd20, %rd4, %rd18;
	add.s64 	%rd21, %rd5, %rd18;
	mul.wide.u32 	%rd22, %r20, 16;
	add.s64 	%rd23, %rd1, %rd18;
	add.s64 	%rd24, %rd23, %rd22;
	add.s64 	%rd25, %rd6, %rd18;
	add.s64 	%rd26, %rd7, %rd18;
	add.s64 	%rd27, %rd8, %rd18;
	mul.wide.s32 	%rd28, %r39, 4;
	add.s64 	%rd29, %rd2, %rd28;
	ld.global.f32 	%f17, [%rd29];
	ld.global.f32 	%f18, [%rd23];
	fma.rn.f32 	%f19, %f17, %f18, %f67;
	ld.global.f32 	%f20, [%rd29+4];
	ld.global.f32 	%f21, [%rd19];
	fma.rn.f32 	%f22, %f20, %f21, %f19;
	ld.global.f32 	%f23, [%rd29+8];
	ld.global.f32 	%f24, [%rd20];
	fma.rn.f32 	%f25, %f23, %f24, %f22;
	ld.global.f32 	%f26, [%rd29+12];
	ld.global.f32 	%f27, [%rd21];
	fma.rn.f32 	%f28, %f26, %f27, %f25;
	ld.global.f32 	%f29, [%rd29+16];
	ld.global.f32 	%f30, [%rd24];
	fma.rn.f32 	%f31, %f29, %f30, %f28;
	ld.global.f32 	%f32, [%rd29+20];
	ld.global.f32 	%f33, [%rd25];
	fma.rn.f32 	%f34, %f32, %f33, %f31;
	ld.global.f32 	%f35, [%rd29+24];
	ld.global.f32 	%f36, [%rd26];
	fma.rn.f32 	%f37, %f35, %f36, %f34;
	ld.global.f32 	%f38, [%rd29+28];
	ld.global.f32 	%f39, [%rd27];
	fma.rn.f32 	%f67, %f38, %f39, %f37;
	add.s32 	%r41, %r41, 8;
	shl.b32 	%r30, %r20, 3;
	add.s32 	%r40, %r40, %r30;
	add.s32 	%r39, %r39, 8;
	setp.ne.s32 	%p6, %r41, 0;
	@%p6 bra 	$L__BB0_4;
$L__BB0_5:
	setp.eq.s32 	%p7, %r4, 0;
	@%p7 bra 	$L__BB0_13;
	and.b32  	%r14, %r20, 3;
	setp.lt.u32 	%p8, %r4, 4;
	@%p8 bra 	$L__BB0_8;
	add.s32 	%r31, %r43, %r3;
	mul.wide.s32 	%rd30, %r31, 4;
	add.s64 	%rd31, %rd2, %rd30;
	ld.global.f32 	%f41, [%rd31];
	mad.lo.s32 	%r32, %r43, %r20, %r2;
	mul.wide.s32 	%rd32, %r32, 4;
	add.s64 	%rd33, %rd1, %rd32;
	ld.global.f32 	%f42, [%rd33];
	fma.rn.f32 	%f43, %f41, %f42, %f67;
	ld.global.f32 	%f44, [%rd31+4];
	mul.wide.u32 	%rd34, %r20, 4;
	add.s64 	%rd35, %rd33, %rd34;
	ld.global.f32 	%f45, [%rd35];
	fma.rn.f32 	%f46, %f44, %f45, %f43;
	ld.global.f32 	%f47, [%rd31+8];
	add.s64 	%rd36, %rd35, %rd34;
	ld.global.f32 	%f48, [%rd36];
	fma.rn.f32 	%f49, %f47, %f48, %f46;
	ld.global.f32 	%f50, [%rd31+12];
	add.s64 	%rd37, %rd36, %rd34;
	ld.global.f32 	%f51, [%rd37];
	fma.rn.f32 	%f67, %f50, %f51, %f49;
	add.s32 	%r43, %r43, 4;
$L__BB0_8:
	setp.eq.s32 	%p9, %r14, 0;
	@%p9 bra 	$L__BB0_13;
	setp.eq.s32 	%p10, %r14, 1;
	@%p10 bra 	$L__BB0_11;
	add.s32 	%r33, %r43, %r3;
	mul.wide.s32 	%rd38, %r33, 4;
	add.s64 	%rd39, %rd2, %rd38;
	ld.global.f32 	%f53, [%rd39];
	mad.lo.s32 	%r34, %r43, %r20, %r2;
	mul.wide.s32 	%rd40, %r34, 4;
	add.s64 	%rd41, %rd1, %rd40;
	ld.global.f32 	%f54, [%rd41];
	fma.rn.f32 	%f55, %f53, %f54, %f67;
	ld.global.f32 	%f56, [%rd39+4];
	mul.wide.u32 	%rd42, %r20, 4;
	add.s64 	%rd43, %rd41, %rd42;
	ld.global.f32 	%f57, [%rd43];
	fma.rn.f32 	%f67, %f56, %f57, %f55;
	add.s32 	%r43, %r43, 2;
$L__BB0_11:
	and.b32  	%r35, %r20, 1;
	setp.eq.b32 	%p11, %r35, 1;
	not.pred 	%p12, %p11;
	@%p12 bra 	$L__BB0_13;
	add.s32 	%r36, %r43, %r3;
	mul.wide.s32 	%rd44, %r36, 4;
	add.s64 	%rd45, %rd2, %rd44;
	ld.global.f32 	%f58, [%rd45];
	mad.lo.s32 	%r37, %r43, %r20, %r2;
	mul.wide.s32 	%rd46, %r37, 4;
	add.s64 	%rd47, %rd1, %rd46;
	ld.global.f32 	%f59, [%rd47];
	fma.rn.f32 	%f67, %f58, %f59, %f67;
$L__BB0_13:
	ld.param.u64 	%rd51, [_Z12sgemm_kernelPfS_S_iii_param_2];
	mad.lo.s32 	%r38, %r19, %r1, %r2;
	cvta.to.global.u64 	%rd48, %rd51;
	mul.wide.s32 	%rd49, %r38, 4;
	add.s64 	%rd50, %rd48, %rd49;
	st.global.f32 	[%rd50], %f67;
$L__BB0_14:
	ret;

}


// ===== COMPILED SASS (sm_100) =====

	.target	sm_100

	.elftype	@"ET_EXEC"


//--------------------- .note.nv.tkinfo           --------------------------
	.section	.note.nv.tkinfo,"",@"SHT_NOTE"
	.sectionflags	@"SHF_NOTE_NV_TKINFO"
	.tkinfo
        /*0018*/ 	.word	0x00000002
        /*0030*/ 	.string	""
        /*0030*/ 	.string	"ptxas"
        /*0030*/ 	.string	"Cuda compilation tools, release 13.0, V13.0.88"
        /*0030*/ 	.string	"Build cuda_13.0.r13.0/compiler.36424714_0"
        /*0030*/ 	.string	"-arch sm_100 -m 64 "



//--------------------- .note.nv.cuinfo           --------------------------
	.section	.note.nv.cuinfo,"",@"SHT_NOTE"
	.sectionflags	@"SHF_NOTE_NV_CUINFO"
        /*0018*/ 	.short	0x0002
        /*001a*/ 	.short	0x0064
        /*001c*/ 	.short	0x0082
	.zero		2


//--------------------- .nv.info                  --------------------------
	.section	.nv.info,"",@"SHT_CUDA_INFO"
	.align	4


	//----- nvinfo : EIATTR_REGCOUNT
	.align		4
        /*0000*/ 	.byte	0x04, 0x2f
        /*0002*/ 	.short	(.L_1 - .L_0)
	.align		4
.L_0:
        /*0004*/ 	.word	index@(_Z12sgemm_kernelPfS_S_iii)
        /*0008*/ 	.word	0x0000001f


	//----- nvinfo : EIATTR_FRAME_SIZE
	.align		4
.L_1:
        /*000c*/ 	.byte	0x04, 0x11
        /*000e*/ 	.short	(.L_3 - .L_2)
	.align		4
.L_2:
        /*0010*/ 	.word	index@(_Z12sgemm_kernelPfS_S_iii)
        /*0014*/ 	.word	0x00000000


	//----- nvinfo : EIATTR_MIN_STACK_SIZE
	.align		4
.L_3:
        /*0018*/ 	.byte	0x04, 0x12
        /*001a*/ 	.short	(.L_5 - .L_4)
	.align		4
.L_4:
        /*001c*/ 	.word	index@(_Z12sgemm_kernelPfS_S_iii)
        /*0020*/ 	.word	0x00000000
.L_5:


//--------------------- .nv.compat                --------------------------
	.section	.nv.compat,"",@"SHT_CUDA_COMPAT_INFO"
	.align	4
        /*0000*/ 	.byte	0x02, 0x09, 0x00, 0x00, 0x02, 0x02, 0x01, 0x00, 0x02, 0x05, 0x05, 0x00, 0x03, 0x07, 0x01, 0x01
        /*0010*/ 	.byte	0x02, 0x03, 0x00, 0x00, 0x02, 0x06, 0x01, 0x00, 0x04, 0x0b, 0x08, 0x00, 0x09, 0x00, 0x00, 0x00
        /*0020*/ 	.byte	0x00, 0x00, 0x00, 0x00


//--------------------- .nv.info._Z12sgemm_kernelPfS_S_iii --------------------------
	.section	.nv.info._Z12sgemm_kernelPfS_S_iii,"",@"SHT_CUDA_INFO"
	.sectionflags	@""
	.align	4


	//----- nvinfo : EIATTR_CUDA_API_VERSION
	.align		4
        /*0000*/ 	.byte	0x04, 0x37
        /*0002*/ 	.short	(.L_7 - .L_6)
.L_6:
        /*0004*/ 	.word	0x00000082


	//----- nvinfo : EIATTR_KPARAM_INFO
	.align		4
.L_7:
        /*0008*/ 	.byte	0x04, 0x17
        /*000a*/ 	.short	(.L_9 - .L_8)
.L_8:
        /*000c*/ 	.word	0x00000000
        /*0010*/ 	.short	0x0005
        /*0012*/ 	.short	0x0020
        /*0014*/ 	.byte	0x00, 0xf0, 0x11, 0x00


	//----- nvinfo : EIATTR_KPARAM_INFO
	.align		4
.L_9:
        /*0018*/ 	.byte	0x04, 0x17
        /*001a*/ 	.short	(.L_11 - .L_10)
.L_10:
        /*001c*/ 	.word	0x00000000
        /*0020*/ 	.short	0x0004
        /*0022*/ 	.short	0x001c
        /*0024*/ 	.byte	0x00, 0xf0, 0x11, 0x00


	//----- nvinfo : EIATTR_KPARAM_INFO
	.align		4
.L_11:
        /*0028*/ 	.byte	0x04, 0x17
        /*002a*/ 	.short	(.L_13 - .L_12)
.L_12:
        /*002c*/ 	.word	0x00000000
        /*0030*/ 	.short	0x0003
        /*0032*/ 	.short	0x0018
        /*0034*/ 	.byte	0x00, 0xf0, 0x11, 0x00


	//----- nvinfo : EIATTR_KPARAM_INFO
	.align		4
.L_13:
        /*0038*/ 	.byte	0x04, 0x17
        /*003a*/ 	.short	(.L_15 - .L_14)
.L_14:
        /*003c*/ 	.word	0x00000000
        /*0040*/ 	.short	0x0002
        /*0042*/ 	.short	0x0010
        /*0044*/ 	.byte	0x00, 0xf5, 0x21, 0x00


	//----- nvinfo : EIATTR_KPARAM_INFO
	.align		4
.L_15:
        /*0048*/ 	.byte	0x04, 0x17
        /*004a*/ 	.short	(.L_17 - .L_16)
.L_16:
        /*004c*/ 	.word	0x00000000
        /*0050*/ 	.short	0x0001
        /*0052*/ 	.short	0x0008
        /*0054*/ 	.byte	0x00, 0xf5, 0x21, 0x00


	//----- nvinfo : EIATTR_KPARAM_INFO
	.align		4
.L_17:
        /*0058*/ 	.byte	0x04, 0x17
        /*005a*/ 	.short	(.L_19 - .L_18)
.L_18:
        /*005c*/ 	.word	0x00000000
        /*0060*/ 	.short	0x0000
        /*0062*/ 	.short	0x0000
        /*0064*/ 	.byte	0x00, 0xf5, 0x21, 0x00


	//----- nvinfo : EIATTR_SPARSE_MMA_MASK
	.align		4
.L_19:
        /*0068*/ 	.byte	0x03, 0x50
        /*006a*/ 	.short	0x0000


	//----- nvinfo : EIATTR_MAXREG_COUNT
	.align		4
        /*006c*/ 	.byte	0x03, 0x1b
        /*006e*/ 	.short	0x00ff


	//----- nvinfo : EIATTR_MERCURY_ISA_VERSION
	.align		4
        /*0070*/ 	.byte	0x03, 0x5f
        /*0072*/ 	.short	0x0101


	//----- nvinfo : EIATTR_VRC_CTA_INIT_COUNT
	.align		4
        /*0074*/ 	.byte	0x02, 0x4a
	.zero		1
	.zero		1


	//----- nvinfo : EIATTR_EXIT_INSTR_OFFSETS
	.align		4
        /*0078*/ 	.byte	0x04, 0x1c
        /*007a*/ 	.short	(.L_21 - .L_20)


	//   ....[0]....
.L_20:
        /*007c*/ 	.word	0x000000d0


	//   ....[1]....
        /*0080*/ 	.word	0x00000a10


	//----- nvinfo : EIATTR_CBANK_PARAM_SIZE
	.align		4
.L_21:
        /*0084*/ 	.byte	0x03, 0x19
        /*0086*/ 	.short	0x0024


	//----- nvinfo : EIATTR_PARAM_CBANK
	.align		4
        /*0088*/ 	.byte	0x04, 0x0a
        /*008a*/ 	.short	(.L_23 - .L_22)
	.align		4
.L_22:
        /*008c*/ 	.word	index@(.nv.constant0._Z12sgemm_kernelPfS_S_iii)
        /*0090*/ 	.short	0x0380
        /*0092*/ 	.short	0x0024


	//----- nvinfo : EIATTR_SW_WAR
	.align		4
.L_23:
        /*0094*/ 	.byte	0x04, 0x36
        /*0096*/ 	.short	(.L_25 - .L_24)
.L_24:
        /*0098*/ 	.word	0x00000008
.L_25:


//--------------------- .nv.callgraph             --------------------------
	.section	.nv.callgraph,"",@"SHT_CUDA_CALLGRAPH"
	.align	4
	.sectionentsize	8
	.align		4
        /*0000*/ 	.word	0x00000000
	.align		4
        /*0004*/ 	.word	0xffffffff
	.align		4
        /*0008*/ 	.word	0x00000000
	.align		4
        /*000c*/ 	.word	0xfffffffe
	.align		4
        /*0010*/ 	.word	0x00000000
	.align		4
        /*0014*/ 	.word	0xfffffffd
	.align		4
        /*0018*/ 	.word	0x00000000
	.align		4
        /*001c*/ 	.word	0xfffffffc


//--------------------- .text._Z12sgemm_kernelPfS_S_iii --------------------------
	.section	.text._Z12sgemm_kernelPfS_S_iii,"ax",@progbits
	.align	128
        .global         _Z12sgemm_kernelPfS_S_iii
        .type           _Z12sgemm_kernelPfS_S_iii,@function
        .size           _Z12sgemm_kernelPfS_S_iii,(.L_x_5 - _Z12sgemm_kernelPfS_S_iii)
        .other          _Z12sgemm_kernelPfS_S_iii,@"STO_CUDA_ENTRY STV_DEFAULT"
_Z12sgemm_kernelPfS_S_iii:
.text._Z12sgemm_kernelPfS_S_iii:
[----:B------:R-:W-:Y:S01]  /*0000*/  LDC R1, c[0x0][0x37c] ;  /* 0x0000df00ff017b82 */ /* 0x000fe20000000800 */
[----:B------:R-:W0:Y:S07]  /*0010*/  S2R R3, SR_TID.X ;  /* 0x0000000000037919 */ /* 0x000e2e0000002100 */
[----:B------:R-:W1:Y:S01]  /*0020*/  LDC R15, c[0x0][0x364] ;  /* 0x0000d900ff0f7b82 */ /* 0x000e620000000800 */
[----:B------:R-:W2:Y:S01]  /*0030*/  LDCU UR6, c[0x0][0x3a0] ;  /* 0x00007400ff0677ac */ /* 0x000ea20008000800 */
[----:B------:R-:W1:Y:S01]  /*0040*/  S2R R2, SR_TID.Y ;  /* 0x0000000000027919 */ /* 0x000e620000002200 */
[----:B------:R-:W3:Y:S05]  /*0050*/  LDCU UR16, c[0x0][0x398] ;  /* 0x00007300ff1077ac */ /* 0x000eea0008000800 */
[----:B------:R-:W0:Y:S08]  /*0060*/  S2UR UR5, SR_CTAID.X ;  /* 0x00000000000579c3 */ /* 0x000e300000002500 */
[----:B------:R-:W0:Y:S08]  /*0070*/  LDC R0, c[0x0][0x360] ;  /* 0x0000d800ff007b82 */ /* 0x000e300000000800 */
[----:B------:R-:W1:Y:S01]  /*0080*/  S2UR UR4, SR_CTAID.Y ;  /* 0x00000000000479c3 */ /* 0x000e620000002600 */
[----:B0-----:R-:W-:-:S05]  /*0090*/  IMAD R0, R0, UR5, R3 ;  /* 0x0000000500007c24 */ /* 0x001fca000f8e0203 */
[----:B--2---:R-:W-:Y:S01]  /*00a0*/  ISETP.GE.AND P0, PT, R0, UR6, PT ;  /* 0x0000000600007c0c */ /* 0x004fe2000bf06270 */
[----:B-1----:R-:W-:-:S05]  /*00b0*/  IMAD R15, R15, UR4, R2 ;  /* 0x000000040f0f7c24 */ /* 0x002fca000f8e0202 */
[----:B---3--:R-:W-:-:S13]  /*00c0*/  ISETP.GE.OR P0, PT, R15, UR16, P0 ;  /* 0x000000100f007c0c */ /* 0x008fda0008706670 */
[----:B------:R-:W-:Y:S05]  /*00d0*/  @P0 EXIT ;  /* 0x000000000000094d */ /* 0x000fea0003800000 */
[----:B------:R-:W0:Y:S01]  /*00e0*/  LDCU UR17, c[0x0][0x39c] ;  /* 0x00007380ff1177ac */ /* 0x000e220008000800 */
[----:B------:R-:W-:Y:S01]  /*00f0*/  HFMA2 R14, -RZ, RZ, 0, 0 ;  /* 0x00000000ff0e7431 */ /* 0x000fe200000001ff */
[----:B------:R-:W1:Y:S01]  /*0100*/  LDCU.64 UR14, c[0x0][0x358] ;  /* 0x00006b00ff0e77ac */ /* 0x000e620008000a00 */
[----:B0-----:R-:W-:-:S09]  /*0110*/  UISETP.GE.AND UP0, UPT, UR17, 0x1, UPT ;  /* 0x000000011100788c */ /* 0x001fd2000bf06270 */
[----:B-1----:R-:W-:Y:S05]  /*0120*/  BRA.U !UP0, `(.L_x_0) ;  /* 0x0000000908287547 */ /* 0x002fea000b800000 */
[----:B------:R-:W-:Y:S01]  /*0130*/  UISETP.GE.U32.AND UP0, UPT, UR17, 0x8, UPT ;  /* 0x000000081100788c */ /* 0x000fe2000bf06070 */
[----:B------:R-:W-:Y:S01]  /*0140*/  IMAD R16, R15, UR16, RZ ;  /* 0x000000100f107c24 */ /* 0x000fe2000f8e02ff */
[----:B------:R-:W-:Y:S01]  /*0150*/  MOV R14, RZ ;  /* 0x000000ff000e7202 */ /* 0x000fe20000000f00 */
[----:B------:R-:W-:-:S06]  /*0160*/  UMOV UR4, URZ ;  /* 0x000000ff00047c82 */ /* 0x000fcc0008000000 */
[----:B------:R-:W-:Y:S05]  /*0170*/  BRA.U !UP0, `(.L_x_1) ;  /* 0x0000000108f47547 */ /* 0x000fea000b800000 */
[----:B------:R-:W0:Y:S01]  /*0180*/  LDCU.64 UR18, c[0x0][0x388] ;  /* 0x00007100ff1277ac */ /* 0x000e220008000a00 */
[----:B------:R-:W-:Y:S02]  /*0190*/  MOV R14, RZ ;  /* 0x000000ff000e7202 */ /* 0x000fe40000000f00 */
[----:B------:R-:W-:Y:S01]  /*01a0*/  MOV R17, R0 ;  /* 0x0000000000117202 */ /* 0x000fe20000000f00 */
[----:B------:R-:W-:-:S04]  /*01b0*/  ULOP3.LUT UR4, UR17, 0x7ffffff8, URZ, 0xc0, !UPT ;  /* 0x7ffffff811047892 */ /* 0x000fc8000f8ec0ff */
[----:B------:R-:W-:Y:S02]  /*01c0*/  UIADD3 UR4, UPT, UPT, -UR4, URZ, URZ ;  /* 0x000000ff04047290 */ /* 0x000fe4000fffe1ff */
[----:B0-----:R-:W-:Y:S02]  /*01d0*/  UIMAD.WIDE.U32 UR6, UR17, 0xc, UR18 ;  /* 0x0000000c110678a5 */ /* 0x001fe4000f8e0012 */
[----:B------:R-:W-:Y:S02]  /*01e0*/  UIMAD.WIDE.U32 UR8, UR17, 0x14, UR18 ;  /* 0x00000014110878a5 */ /* 0x000fe4000f8e0012 */
[----:B------:R-:W-:Y:S02]  /*01f0*/  UIMAD.WIDE.U32 UR10, UR17, 0x18, UR18 ;  /* 0x00000018110a78a5 */ /* 0x000fe4000f8e0012 */
[----:B------:R-:W-:-:S12]  /*0200*/  UIMAD.WIDE.U32 UR12, UR17, 0x1c, UR18 ;  /* 0x0000001c110c78a5 */ /* 0x000fd8000f8e0012 */
.L_x_2:
[----:B------:R-:W0:Y:S01]  /*0210*/  LDC.64 R2, c[0x0][0x380] ;  /* 0x0000e000ff027b82 */ /* 0x000e220000000a00 */
[----:B------:R-:W-:Y:S01]  /*0220*/  HFMA2 R4, -RZ, RZ, 0, 2.384185791015625e-07 ;  /* 0x00000004ff047431 */ /* 0x000fe200000001ff */
[----:B------:R-:W-:Y:S02]  /*0230*/  UIMAD.WIDE.U32 UR22, UR17, 0x4, UR18 ;  /* 0x00000004111678a5 */ /* 0x000fe4000f8e0012 */
[----:B------:R-:W-:-:S04]  /*0240*/  UIMAD.WIDE.U32 UR20, UR17, 0x8, UR18 ;  /* 0x00000008111478a5 */ /* 0x000fc8000f8e0012 */
[----:B------:R-:W-:Y:S02]  /*0250*/  MOV R6, UR22 ;  /* 0x0000001600067c02 */ /* 0x000fe40008000f00 */
[----:B------:R-:W-:Y:S01]  /*0260*/  MOV R7, UR23 ;  /* 0x0000001700077c02 */ /* 0x000fe20008000f00 */
[C---:B------:R-:W-:Y:S01]  /*0270*/  IMAD.WIDE R4, R17.reuse, R4, UR18 ;  /* 0x0000001211047e25 */ /* 0x040fe2000f8e0204 */
[----:B------:R-:W-:Y:S02]  /*0280*/  MOV R8, UR20 ;  /* 0x0000001400087c02 */ /* 0x000fe40008000f00 */
[----:B------:R-:W-:Y:S01]  /*0290*/  MOV R9, UR21 ;  /* 0x0000001500097c02 */ /* 0x000fe20008000f00 */
[C---:B------:R-:W-:Y:S01]  /*02a0*/  IMAD.WIDE R6, R17.reuse, 0x4, R6 ;  /* 0x0000000411067825 */ /* 0x040fe200078e0206 */
[----:B------:R1:W2:Y:S01]  /*02b0*/  LDG.E R19, desc[UR14][R4.64] ;  /* 0x0000000e04137981 */ /* 0x0002a2000c1e1900 */
[----:B------:R-:W-:Y:S02]  /*02c0*/  MOV R12, 0x4 ;  /* 0x00000004000c7802 */ /* 0x000fe40000000f00 */
[----:B0-----:R-:W-:Y:S01]  /*02d0*/  IMAD.WIDE R2, R16, 0x4, R2 ;  /* 0x0000000410027825 */ /* 0x001fe200078e0202 */
[----:B------:R0:W3:Y:S04]  /*02e0*/  LDG.E R23, desc[UR14][R6.64] ;  /* 0x0000000e06177981 */ /* 0x0000e8000c1e1900 */
[----:B------:R-:W2:Y:S01]  /*02f0*/  LDG.E R25, desc[UR14][R2.64] ;  /* 0x0000000e02197981 */ /* 0x000ea2000c1e1900 */
[----:B------:R-:W-:-:S04]  /*0300*/  IMAD.WIDE R8, R17, 0x4, R8 ;  /* 0x0000000411087825 */ /* 0x000fc800078e0208 */
[----:B------:R-:W-:Y:S01]  /*0310*/  HFMA2 R10, -RZ, RZ, 0, 2.384185791015625e-07 ;  /* 0x00000004ff0a7431 */ /* 0x000fe200000001ff */
[----:B------:R-:W-:Y:S01]  /*0320*/  MOV R11, UR17 ;  /* 0x00000011000b7c02 */ /* 0x000fe20008000f00 */
[----:B------:R-:W3:Y:S01]  /*0330*/  LDG.E R20, desc[UR14][R2.64+0x4] ;  /* 0x0000040e02147981 */ /* 0x000ee2000c1e1900 */
[----:B------:R-:W-:-:S03]  /*0340*/  IMAD.WIDE R12, R17, R12, UR6 ;  /* 0x00000006110c7e25 */ /* 0x000fc6000f8e020c */
[----:B------:R4:W5:Y:S01]  /*0350*/  LDG.E R21, desc[UR14][R8.64] ;  /* 0x0000000e08157981 */ /* 0x000962000c1e1900 */
[----:B-1----:R-:W-:-:S03]  /*0360*/  IMAD.WIDE.U32 R4, R11, 0x10, R4 ;  /* 0x000000100b047825 */ /* 0x002fc600078e0004 */
[----:B------:R-:W5:Y:S01]  /*0370*/  LDG.E R18, desc[UR14][R2.64+0x8] ;  /* 0x0000080e02127981 */ /* 0x000f62000c1e1900 */
[----:B------:R-:W-:Y:S01]  /*0380*/  MOV R26, 0x4 ;  /* 0x00000004001a7802 */ /* 0x000fe20000000f00 */
[C---:B0-----:R-:W-:Y:S02]  /*0390*/  IMAD.WIDE R6, R17.reuse, R10, UR8 ;  /* 0x0000000811067e25 */ /* 0x041fe4000f8e020a */
[----:B------:R-:W5:Y:S04]  /*03a0*/  LDG.E R13, desc[UR14][R12.64] ;  /* 0x0000000e0c0d7981 */ /* 0x000f68000c1e1900 */
[----:B------:R-:W5:Y:S01]  /*03b0*/  LDG.E R22, desc[UR14][R2.64+0xc] ;  /* 0x00000c0e02167981 */ /* 0x000f62000c1e1900 */
[----:B----4-:R-:W-:-:S03]  /*03c0*/  IMAD.WIDE R8, R17, R26, UR10 ;  /* 0x0000000a11087e25 */ /* 0x010fc6000f8e021a */
[----:B------:R0:W4:Y:S04]  /*03d0*/  LDG.E R5, desc[UR14][R4.64] ;  /* 0x0000000e04057981 */ /* 0x000128000c1e1900 */
[----:B------:R-:W4:Y:S01]  /*03e0*/  LDG.E R24, desc[UR14][R2.64+0x10] ;  /* 0x0000100e02187981 */ /* 0x000f22000c1e1900 */
[----:B------:R-:W-:-:S03]  /*03f0*/  IMAD.WIDE R10, R17, R10, UR12 ;  /* 0x0000000c110a7e25 */ /* 0x000fc6000f8e020a */
[----:B------:R-:W4:Y:S04]  /*0400*/  LDG.E R7, desc[UR14][R6.64] ;  /* 0x0000000e06077981 */ /* 0x000f28000c1e1900 */
[----:B------:R-:W4:Y:S04]  /*0410*/  LDG.E R26, desc[UR14][R2.64+0x14] ;  /* 0x0000140e021a7981 */ /* 0x000f28000c1e1900 */
[----:B------:R-:W4:Y:S04]  /*0420*/  LDG.E R9, desc[UR14][R8.64] ;  /* 0x0000000e08097981 */ /* 0x000f28000c1e1900 */
[----:B------:R-:W4:Y:S04]  /*0430*/  LDG.E R12, desc[UR14][R2.64+0x18] ;  /* 0x0000180e020c7981 */ /* 0x000f28000c1e1900 */
[----:B------:R-:W4:Y:S04]  /*0440*/  LDG.E R10, desc[UR14][R10.64] ;  /* 0x0000000e0a0a7981 */ /* 0x000f28000c1e1900 */
[----:B------:R-:W4:Y:S01]  /*0450*/  LDG.E R28, desc[UR14][R2.64+0x1c] ;  /* 0x00001c0e021c7981 */ /* 0x000f22000c1e1900 */
[----:B------:R-:W-:-:S04]  /*0460*/  UIADD3 UR4, UPT, UPT, UR4, 0x8, URZ ;  /* 0x0000000804047890 */ /* 0x000fc8000fffe0ff */
[----:B------:R-:W-:Y:S01]  /*0470*/  UISETP.NE.AND UP0, UPT, UR4, URZ, UPT ;  /* 0x000000ff0400728c */ /* 0x000fe2000bf05270 */
[----:B0-----:R-:W-:Y:S02]  /*0480*/  MOV R4, UR17 ;  /* 0x0000001100047c02 */ /* 0x001fe40008000f00 */
[----:B------:R-:W-:Y:S02]  /*0490*/  IADD3 R16, PT, PT, R16, 0x8, RZ ;  /* 0x0000000810107810 */ /* 0x000fe40007ffe0ff */
[----:B------:R-:W-:Y:S01]  /*04a0*/  LEA R17, R4, R17, 0x3 ;  /* 0x0000001104117211 */ /* 0x000fe200078e18ff */
[----:B--2---:R-:W-:-:S04]  /*04b0*/  FFMA R19, R25, R19, R14 ;  /* 0x0000001319137223 */ /* 0x004fc8000000000e */
[----:B---3--:R-:W-:-:S04]  /*04c0*/  FFMA R19, R20, R23, R19 ;  /* 0x0000001714137223 */ /* 0x008fc80000000013 */
[----:B-----5:R-:W-:-:S04]  /*04d0*/  FFMA R19, R18, R21, R19 ;  /* 0x0000001512137223 */ /* 0x020fc80000000013 */
[----:B------:R-:W-:-:S04]  /*04e0*/  FFMA R13, R22, R13, R19 ;  /* 0x0000000d160d7223 */ /* 0x000fc80000000013 */
[----:B----4-:R-:W-:-:S04]  /*04f0*/  FFMA R5, R24, R5, R13 ;  /* 0x0000000518057223 */ /* 0x010fc8000000000d */
[----:B------:R-:W-:-:S04]  /*0500*/  FFMA R5, R26, R7, R5 ;  /* 0x000000071a057223 */ /* 0x000fc80000000005 */
[----:B------:R-:W-:-:S04]  /*0510*/  FFMA R5, R12, R9, R5 ;  /* 0x000000090c057223 */ /* 0x000fc80000000005 */
[----:B------:R-:W-:Y:S01]  /*0520*/  FFMA R14, R28, R10, R5 ;  /* 0x0000000a1c0e7223 */ /* 0x000fe20000000005 */
[----:B------:R-:W-:Y:S06]  /*0530*/  BRA.U UP0, `(.L_x_2) ;  /* 0xfffffffd00347547 */ /* 0x000fec000b83ffff */
[----:B------:R-:W-:-:S12]  /*0540*/  ULOP3.LUT UR4, UR17, 0x7ffffff8, URZ, 0xc0, !UPT ;  /* 0x7ffffff811047892 */ /* 0x000fd8000f8ec0ff */
.L_x_1:
[----:B------:R-:W-:-:S04]  /*0550*/  ULOP3.LUT UR6, UR17, 0x7, URZ, 0xc0, !UPT ;  /* 0x0000000711067892 */ /* 0x000fc8000f8ec0ff */
[----:B------:R-:W-:-:S09]  /*0560*/  UISETP.NE.AND UP0, UPT, UR6, URZ, UPT ;  /* 0x000000ff0600728c */ /* 0x000fd2000bf05270 */
[----:B------:R-:W-:Y:S05]  /*0570*/  BRA.U !UP0, `(.L_x_0) ;  /* 0x0000000508147547 */ /* 0x000fea000b800000 */
[----:B------:R-:W-:Y:S01]  /*0580*/  UISETP.GE.U32.AND UP0, UPT, UR6, 0x4, UPT ;  /* 0x000000040600788c */ /* 0x000fe2000bf06070 */
[----:B------:R-:W-:Y:S01]  /*0590*/  IMAD R2, R15, UR16, RZ ;  /* 0x000000100f027c24 */ /* 0x000fe2000f8e02ff */
[----:B------:R-:W-:-:S04]  /*05a0*/  ULOP3.LUT UR5, UR17, 0x3, URZ, 0xc0, !UPT ;  /* 0x0000000311057892 */ /* 0x000fc8000f8ec0ff */
[----:B------:R-:W-:-:S03]  /*05b0*/  UISETP.NE.AND UP1, UPT, UR5, URZ, UPT ;  /* 0x000000ff0500728c */ /* 0x000fc6000bf25270 */
[----:B------:R-:W-:Y:S08]  /*05c0*/  BRA.U !UP0, `(.L_x_3) ;  /* 0x0000000108687547 */ /* 0x000ff0000b800000 */
[----:B------:R-:W0:Y:S01]  /*05d0*/  LDC.64 R6, c[0x0][0x388] ;  /* 0x0000e200ff067b82 */ /* 0x000e220000000a00 */
[----:B------:R-:W-:Y:S02]  /*05e0*/  MOV R9, UR4 ;  /* 0x0000000400097c02 */ /* 0x000fe40008000f00 */
[----:B------:R-:W-:Y:S02]  /*05f0*/  IADD3 R3, PT, PT, R2, UR4, RZ ;  /* 0x0000000402037c10 */ /* 0x000fe4000fffe0ff */
[----:B------:R-:W-:Y:S01]  /*0600*/  MOV R11, UR17 ;  /* 0x00000011000b7c02 */ /* 0x000fe20008000f00 */
[----:B------:R-:W-:Y:S02]  /*0610*/  IMAD R9, R9, UR17, R0 ;  /* 0x0000001109097c24 */ /* 0x000fe4000f8e0200 */
[----:B------:R-:W1:Y:S01]  /*0620*/  LDC.64 R4, c[0x0][0x380] ;  /* 0x0000e000ff047b82 */ /* 0x000e620000000a00 */
[----:B------:R-:W-:Y:S01]  /*0630*/  MOV R13, UR17 ;  /* 0x00000011000d7c02 */ /* 0x000fe20008000f00 */
[----:B0-----:R-:W-:Y:S01]  /*0640*/  IMAD.WIDE R6, R9, 0x4, R6 ;  /* 0x0000000409067825 */ /* 0x001fe200078e0206 */
[----:B------:R-:W-:-:S05]  /*0650*/  MOV R9, UR17 ;  /* 0x0000001100097c02 */ /* 0x000fca0008000f00 */
[----:B------:R-:W-:Y:S02]  /*0660*/  IMAD.WIDE.U32 R8, R9, 0x4, R6 ;  /* 0x0000000409087825 */ /* 0x000fe400078e0006 */
[----:B------:R-:W2:Y:S02]  /*0670*/  LDG.E R6, desc[UR14][R6.64] ;  /* 0x0000000e06067981 */ /* 0x000ea4000c1e1900 */
[----:B-1----:R-:W-:-:S04]  /*0680*/  IMAD.WIDE R4, R3, 0x4, R4 ;  /* 0x0000000403047825 */ /* 0x002fc800078e0204 */
[----:B------:R-:W-:Y:S01]  /*0690*/  IMAD.WIDE.U32 R10, R11, 0x4, R8 ;  /* 0x000000040b0a7825 */ /* 0x000fe200078e0008 */
[----:B------:R-:W2:Y:S04]  /*06a0*/  LDG.E R3, desc[UR14][R4.64] ;  /* 0x0000000e04037981 */ /* 0x000ea8000c1e1900 */
[----:B------:R-:W3:Y:S01]  /*06b0*/  LDG.E R8, desc[UR14][R8.64] ;  /* 0x0000000e08087981 */ /* 0x000ee2000c1e1900 */
[----:B------:R-:W-:-:S03]  /*06c0*/  IMAD.WIDE.U32 R12, R13, 0x4, R10 ;  /* 0x000000040d0c7825 */ /* 0x000fc600078e000a */
[----:B------:R-:W3:Y:S04]  /*06d0*/  LDG.E R16, desc[UR14][R4.64+0x4] ;  /* 0x0000040e04107981 */ /* 0x000ee8000c1e1900 */
[----:B------:R-:W4:Y:S04]  /*06e0*/  LDG.E R17, desc[UR14][R10.64] ;  /* 0x0000000e0a117981 */ /* 0x000f28000c1e1900 */
[----:B------:R-:W4:Y:S04]  /*06f0*/  LDG.E R18, desc[UR14][R4.64+0x8] ;  /* 0x0000080e04127981 */ /* 0x000f28000c1e1900 */
[----:B------:R-:W5:Y:S04]  /*0700*/  LDG.E R20, desc[UR14][R4.64+0xc] ;  /* 0x00000c0e04147981 */ /* 0x000f68000c1e1900 */
[----:B------:R-:W5:Y:S01]  /*0710*/  LDG.E R12, desc[UR14][R12.64] ;  /* 0x0000000e0c0c7981 */ /* 0x000f62000c1e1900 */
[----:B------:R-:W-:Y:S01]  /*0720*/  UIADD3 UR4, UPT, UPT, UR4, 0x4, URZ ;  /* 0x0000000404047890 */ /* 0x000fe2000fffe0ff */
[----:B--2---:R-:W-:-:S04]  /*0730*/  FFMA R3, R3, R6, R14 ;  /* 0x0000000603037223 */ /* 0x004fc8000000000e */
[----:B---3--:R-:W-:-:S04]  /*0740*/  FFMA R3, R16, R8, R3 ;  /* 0x0000000810037223 */ /* 0x008fc80000000003 */
[----:B----4-:R-:W-:-:S04]  /*0750*/  FFMA R3, R18, R17, R3 ;  /* 0x0000001112037223 */ /* 0x010fc80000000003 */
[----:B-----5:R-:W-:-:S07]  /*0760*/  FFMA R14, R20, R12, R3 ;  /* 0x0000000c140e7223 */ /* 0x020fce0000000003 */
.L_x_3:
[----:B------:R-:W-:Y:S05]  /*0770*/  BRA.U !UP1, `(.L_x_0) ;  /* 0x0000000109947547 */ /* 0x000fea000b800000 */
[----:B------:R-:W-:Y:S01]  /*0780*/  UISETP.NE.AND UP0, UPT, UR5, 0x1, UPT ;  /* 0x000000010500788c */ /* 0x000fe2000bf05270 */
[----:B------:R-:W-:Y:S01]  /*0790*/  MOV R3, UR4 ;  /* 0x0000000400037c02 */ /* 0x000fe20008000f00 */
[----:B------:R-:W-:Y:S02]  /*07a0*/  ULOP3.LUT UR5, UR17, 0x1, URZ, 0xc0, !UPT ;  /* 0x0000000111057892 */ /* 0x000fe4000f8ec0ff */
[----:B------:R-:W-:Y:S02]  /*07b0*/  MOV R5, UR17 ;  /* 0x0000001100057c02 */ /* 0x000fe40008000f00 */
[----:B------:R-:W-:Y:S01]  /*07c0*/  UISETP.NE.U32.AND UP1, UPT, UR5, 0x1, UPT ;  /* 0x000000010500788c */ /* 0x000fe2000bf25070 */
[----:B------:R-:W-:-:S04]  /*07d0*/  PLOP3.LUT P0, PT, PT, PT, UP0, 0x80, 0x8 ;  /* 0x000000000008781c */ /* 0x000fc80003f0f008 */
[----:B------:R-:W0:Y:S01]  /*07e0*/  @UP0 LDCU.128 UR8, c[0x0][0x380] ;  /* 0x00007000ff0807ac */ /* 0x000e220008000c00 */
[----:B------:R-:W-:-:S05]  /*07f0*/  PLOP3.LUT P1, PT, PT, PT, UP1, 0x80, 0x8 ;  /* 0x000000000008781c */ /* 0x000fca0003f2f018 */
[----:B------:R-:W1:Y:S03]  /*0800*/  @!UP1 LDCU.128 UR20, c[0x0][0x380] ;  /* 0x00007000ff1497ac */ /* 0x000e660008000c00 */
[----:B------:R-:W-:Y:S01]  /*0810*/  @P0 IMAD R3, R3, UR17, R0 ;  /* 0x0000001103030c24 */ /* 0x000fe2000f8e0200 */
[----:B0-----:R-:W-:Y:S02]  /*0820*/  MOV R10, UR10 ;  /* 0x0000000a000a7c02 */ /* 0x001fe40008000f00 */
[----:B------:R-:W-:Y:S02]  /*0830*/  MOV R11, UR11 ;  /* 0x0000000b000b7c02 */ /* 0x000fe40008000f00 */
[----:B------:R-:W-:Y:S02]  /*0840*/  MOV R6, UR8 ;  /* 0x0000000800067c02 */ /* 0x000fe40008000f00 */
[----:B------:R-:W-:Y:S01]  /*0850*/  MOV R7, UR9 ;  /* 0x0000000900077c02 */ /* 0x000fe20008000f00 */
[----:B------:R-:W-:Y:S01]  /*0860*/  @P0 IMAD.WIDE R10, R3, 0x4, R10 ;  /* 0x00000004030a0825 */ /* 0x000fe200078e020a */
[----:B------:R-:W-:Y:S01]  /*0870*/  @P0 IADD3 R3, PT, PT, R2, UR4, RZ ;  /* 0x0000000402030c10 */ /* 0x000fe2000fffe0ff */
[----:B------:R-:W-:Y:S01]  /*0880*/  @UP0 UIADD3 UR4, UPT, UPT, UR4, 0x2, URZ ;  /* 0x0000000204040890 */ /* 0x000fe2000fffe0ff */
[----:B-1----:R-:W-:-:S02]  /*0890*/  MOV R8, UR20 ;  /* 0x0000001400087c02 */ /* 0x002fc40008000f00 */
[----:B------:R-:W-:Y:S01]  /*08a0*/  MOV R9, UR21 ;  /* 0x0000001500097c02 */ /* 0x000fe20008000f00 */
[----:B------:R-:W-:Y:S01]  /*08b0*/  @P0 IMAD.WIDE R6, R3, 0x4, R6 ;  /* 0x0000000403060825 */ /* 0x000fe200078e0206 */
[----:B------:R-:W-:Y:S01]  /*08c0*/  MOV R12, UR22 ;  /* 0x00000016000c7c02 */ /* 0x000fe20008000f00 */
[----:B------:R-:W2:Y:S01]  /*08d0*/  @P0 LDG.E R16, desc[UR14][R10.64] ;  /* 0x0000000e0a100981 */ /* 0x000ea2000c1e1900 */
[----:B------:R-:W-:Y:S01]  /*08e0*/  MOV R17, UR4 ;  /* 0x0000000400117c02 */ /* 0x000fe20008000f00 */
[----:B------:R-:W-:Y:S01]  /*08f0*/  @P0 IMAD.WIDE.U32 R4, R5, 0x4, R10 ;  /* 0x0000000405040825 */ /* 0x000fe200078e000a */
[----:B------:R-:W-:Y:S01]  /*0900*/  @!P1 IADD3 R3, PT, PT, R2, UR4, RZ ;  /* 0x0000000402039c10 */ /* 0x000fe2000fffe0ff */
[----:B------:R-:W2:Y:S01]  /*0910*/  @P0 LDG.E R19, desc[UR14][R6.64] ;  /* 0x0000000e06130981 */ /* 0x000ea2000c1e1900 */
[----:B------:R-:W-:Y:S01]  /*0920*/  MOV R13, UR23 ;  /* 0x00000017000d7c02 */ /* 0x000fe20008000f00 */
[----:B------:R-:W-:Y:S02]  /*0930*/  @!P1 IMAD R17, R17, UR17, R0 ;  /* 0x0000001111119c24 */ /* 0x000fe4000f8e0200 */
[----:B------:R-:W-:Y:S01]  /*0940*/  @!P1 IMAD.WIDE R2, R3, 0x4, R8 ;  /* 0x0000000403029825 */ /* 0x000fe200078e0208 */
[----:B------:R-:W3:Y:S03]  /*0950*/  @P0 LDG.E R21, desc[UR14][R6.64+0x4] ;  /* 0x0000040e06150981 */ /* 0x000ee6000c1e1900 */
[----:B------:R-:W-:Y:S01]  /*0960*/  @!P1 IMAD.WIDE R8, R17, 0x4, R12 ;  /* 0x0000000411089825 */ /* 0x000fe200078e020c */
[----:B------:R-:W3:Y:S04]  /*0970*/  @P0 LDG.E R4, desc[UR14][R4.64] ;  /* 0x0000000e04040981 */ /* 0x000ee8000c1e1900 */
[----:B------:R-:W4:Y:S04]  /*0980*/  @!P1 LDG.E R3, desc[UR14][R2.64] ;  /* 0x0000000e02039981 */ /* 0x000f28000c1e1900 */
[----:B------:R-:W4:Y:S01]  /*0990*/  @!P1 LDG.E R8, desc[UR14][R8.64] ;  /* 0x0000000e08089981 */ /* 0x000f22000c1e1900 */
[----:B--2---:R-:W-:-:S04]  /*09a0*/  @P0 FFMA R16, R19, R16, R14 ;  /* 0x0000001013100223 */ /* 0x004fc8000000000e */
[----:B---3--:R-:W-:-:S04]  /*09b0*/  @P0 FFMA R14, R21, R4, R16 ;  /* 0x00000004150e0223 */ /* 0x008fc80000000010 */
[----:B----4-:R-:W-:-:S07]  /*09c0*/  @!P1 FFMA R14, R3, R8, R14 ;  /* 0x00000008030e9223 */ /* 0x010fce000000000e */
.L_x_0:
[----:B------:R-:W0:Y:S01]  /*09d0*/  LDC.64 R2, c[0x0][0x390] ;  /* 0x0000e400ff027b82 */ /* 0x000e220000000a00 */
[----:B------:R-:W-:-:S04]  /*09e0*/  IMAD R15, R15, UR16, R0 ;  /* 0x000000100f0f7c24 */ /* 0x000fc8000f8e0200 */
[----:B0-----:R-:W-:-:S05]  /*09f0*/  IMAD.WIDE R2, R15, 0x4, R2 ;  /* 0x000000040f027825 */ /* 0x001fca00078e0202 */
[----:B------:R-:W-:Y:S01]  /*0a00*/  STG.E desc[UR14][R2.64], R14 ;  /* 0x0000000e02007986 */ /* 0x000fe2000c10190e */
[----:B------:R-:W-:Y:S05]  /*0a10*/  EXIT ;  /* 0x000000000000794d */ /* 0x000fea0003800000 */
.L_x_4:
[----:B------:R-:W-:-:S00]  /*0a20*/  BRA `(.L_x_4) ;  /* 0xfffffffc00fc7947 */ /* 0x000fc0000383ffff */
[----:B------:R-:W-:-:S00]  /*0a30*/  NOP ;  /* 0x0000000000007918 */ /* 0x000fc00000000000 */
        /* <DEDUP_REMOVED lines=12> */
.L_x_5:


//--------------------- .nv.shared.reserved.0     --------------------------
	.section	.nv.shared.reserved.0,"aw",@nobits
	.weak		__nv_reservedSMEM_offset_0_alias
	.size		__nv_reservedSMEM_offset_0_alias, 0, 64
	.other		__nv_reservedSMEM_offset_0_alias,@"STO_CUDA_RESERVED_SHARED STV_DEFAULT"
__nv_reservedSMEM_offset_0_alias:
	.zero		0
	.zero		64


//--------------------- .nv.constant0._Z12sgemm_kernelPfS_S_iii --------------------------
	.section	.nv.constant0._Z12sgemm_kernelPfS_S_iii,"a",@progbits
	.sectionflags	@""
	.align	4
.nv.constant0._Z12sgemm_kernelPfS_S_iii:
	.zero		932


//--------------------- SYMBOLS --------------------------

	.type		.nv.reservedSmem.offset0,@object
	.size		.nv.reservedSmem.offset0,0x4
